//
// Generated by NVIDIA NVVM Compiler
//
// Compiler Build ID: CL-36424714
// Cuda compilation tools, release 13.0, V13.0.88
// Based on NVVM 20.0.0
//

.version 9.0
.target sm_100
.address_size 64

	// .globl	_Z19matrixVectorMKernelPfS_S_

.visible .entry _Z19matrixVectorMKernelPfS_S_(
	.param .u64 .ptr .align 1 _Z19matrixVectorMKernelPfS_S__param_0,
	.param .u64 .ptr .align 1 _Z19matrixVectorMKernelPfS_S__param_1,
	.param .u64 .ptr .align 1 _Z19matrixVectorMKernelPfS_S__param_2
)
{
	.reg .pred 	%p<2>;
	.reg .b32 	%r<13>;
	.reg .b32 	%f<52>;
	.reg .b64 	%rd<16>;

	ld.param.u64 	%rd6, [_Z19matrixVectorMKernelPfS_S__param_0];
	ld.param.u64 	%rd7, [_Z19matrixVectorMKernelPfS_S__param_1];
	ld.param.u64 	%rd8, [_Z19matrixVectorMKernelPfS_S__param_2];
	cvta.to.global.u64 	%rd9, %rd7;
	cvta.to.global.u64 	%rd10, %rd6;
	cvta.to.global.u64 	%rd11, %rd8;
	mov.u32 	%r7, %ntid.x;
	mov.u32 	%r8, %ctaid.x;
	mov.u32 	%r9, %tid.x;
	mad.lo.s32 	%r10, %r7, %r8, %r9;
	mul.wide.s32 	%rd12, %r10, 4;
	add.s64 	%rd1, %rd11, %rd12;
	mov.b32 	%r12, 0;
	st.global.u32 	[%rd1], %r12;
	shl.b32 	%r11, %r10, 10;
	add.s64 	%rd2, %rd10, 32;
	add.s64 	%rd15, %rd9, 32;
	mov.f32 	%f51, 0f00000000;
$L__BB0_1:
	mul.wide.s32 	%rd13, %r11, 4;
	add.s64 	%rd14, %rd2, %rd13;
	ld.global.f32 	%f4, [%rd14+-32];
	ld.global.f32 	%f5, [%rd15+-32];
	fma.rn.f32 	%f6, %f4, %f5, %f51;
	st.global.f32 	[%rd1], %f6;
	ld.global.f32 	%f7, [%rd14+-28];
	ld.global.f32 	%f8, [%rd15+-28];
	fma.rn.f32 	%f9, %f7, %f8, %f6;
	st.global.f32 	[%rd1], %f9;
	ld.global.f32 	%f10, [%rd14+-24];
	ld.global.f32 	%f11, [%rd15+-24];
	fma.rn.f32 	%f12, %f10, %f11, %f9;
	st.global.f32 	[%rd1], %f12;
	ld.global.f32 	%f13, [%rd14+-20];
	ld.global.f32 	%f14, [%rd15+-20];
	fma.rn.f32 	%f15, %f13, %f14, %f12;
	st.global.f32 	[%rd1], %f15;
	ld.global.f32 	%f16, [%rd14+-16];
	ld.global.f32 	%f17, [%rd15+-16];
	fma.rn.f32 	%f18, %f16, %f17, %f15;
	st.global.f32 	[%rd1], %f18;
	ld.global.f32 	%f19, [%rd14+-12];
	ld.global.f32 	%f20, [%rd15+-12];
	fma.rn.f32 	%f21, %f19, %f20, %f18;
	st.global.f32 	[%rd1], %f21;
	ld.global.f32 	%f22, [%rd14+-8];
	ld.global.f32 	%f23, [%rd15+-8];
	fma.rn.f32 	%f24, %f22, %f23, %f21;
	st.global.f32 	[%rd1], %f24;
	ld.global.f32 	%f25, [%rd14+-4];
	ld.global.f32 	%f26, [%rd15+-4];
	fma.rn.f32 	%f27, %f25, %f26, %f24;
	st.global.f32 	[%rd1], %f27;
	ld.global.f32 	%f28, [%rd14];
	ld.global.f32 	%f29, [%rd15];
	fma.rn.f32 	%f30, %f28, %f29, %f27;
	st.global.f32 	[%rd1], %f30;
	ld.global.f32 	%f31, [%rd14+4];
	ld.global.f32 	%f32, [%rd15+4];
	fma.rn.f32 	%f33, %f31, %f32, %f30;
	st.global.f32 	[%rd1], %f33;
	ld.global.f32 	%f34, [%rd14+8];
	ld.global.f32 	%f35, [%rd15+8];
	fma.rn.f32 	%f36, %f34, %f35, %f33;
	st.global.f32 	[%rd1], %f36;
	ld.global.f32 	%f37, [%rd14+12];
	ld.global.f32 	%f38, [%rd15+12];
	fma.rn.f32 	%f39, %f37, %f38, %f36;
	st.global.f32 	[%rd1], %f39;
	ld.global.f32 	%f40, [%rd14+16];
	ld.global.f32 	%f41, [%rd15+16];
	fma.rn.f32 	%f42, %f40, %f41, %f39;
	st.global.f32 	[%rd1], %f42;
	ld.global.f32 	%f43, [%rd14+20];
	ld.global.f32 	%f44, [%rd15+20];
	fma.rn.f32 	%f45, %f43, %f44, %f42;
	st.global.f32 	[%rd1], %f45;
	ld.global.f32 	%f46, [%rd14+24];
	ld.global.f32 	%f47, [%rd15+24];
	fma.rn.f32 	%f48, %f46, %f47, %f45;
	st.global.f32 	[%rd1], %f48;
	ld.global.f32 	%f49, [%rd14+28];
	ld.global.f32 	%f50, [%rd15+28];
	fma.rn.f32 	%f51, %f49, %f50, %f48;
	st.global.f32 	[%rd1], %f51;
	add.s32 	%r12, %r12, 16;
	add.s32 	%r11, %r11, 16;
	add.s64 	%rd15, %rd15, 64;
	setp.ne.s32 	%p1, %r12, 1024;
	@%p1 bra 	$L__BB0_1;
	ret;

}
	// .globl	_Z9addResultPfS_
.visible .entry _Z9addResultPfS_(
	.param .u64 .ptr .align 1 _Z9addResultPfS__param_0,
	.param .u64 .ptr .align 1 _Z9addResultPfS__param_1
)
{
	.reg .pred 	%p<4>;
	.reg .b32 	%r<9>;
	.reg .b32 	%f<4>;
	.reg .b64 	%rd<7>;

	ld.param.u64 	%rd2, [_Z9addResultPfS__param_1];
	mov.u32 	%r1, %ntid.x;
	setp.lt.u32 	%p1, %r1, 2;
	@%p1 bra 	$L__BB1_5;
	mov.u32 	%r2, %tid.x;
	cvta.to.global.u64 	%rd3, %rd2;
	mul.wide.u32 	%rd4, %r2, 4;
	add.s64 	%rd1, %rd3, %rd4;
	mov.b32 	%r8, 1;
$L__BB1_2:
	shl.b32 	%r4, %r8, 1;
	add.s32 	%r6, %r4, -1;
	and.b32  	%r7, %r6, %r2;
	setp.ne.s32 	%p2, %r7, 0;
	@%p2 bra 	$L__BB1_4;
	mul.wide.s32 	%rd5, %r8, 4;
	add.s64 	%rd6, %rd1, %rd5;
	ld.global.f32 	%f1, [%rd6];
	ld.global.f32 	%f2, [%rd1];
	add.f32 	%f3, %f1, %f2;
	st.global.f32 	[%rd1], %f3;
$L__BB1_4:
	bar.sync 	0;
	setp.lt.u32 	%p3, %r4, %r1;
	mov.u32 	%r8, %r4;
	@%p3 bra 	$L__BB1_2;
$L__BB1_5:
	ret;

}


// ===== COMPILED SASS (sm_100) =====

	.target	sm_100

	.elftype	@"ET_EXEC"


//--------------------- .note.nv.tkinfo           --------------------------
	.section	.note.nv.tkinfo,"",@"SHT_NOTE"
	.sectionflags	@"SHF_NOTE_NV_TKINFO"
	.tkinfo
        /*0018*/ 	.word	0x00000002
        /*0030*/ 	.string	""
        /*0030*/ 	.string	"ptxas"
        /*0030*/ 	.string	"Cuda compilation tools, release 13.0, V13.0.88"
        /*0030*/ 	.string	"Build cuda_13.0.r13.0/compiler.36424714_0"
        /*0030*/ 	.string	"-arch sm_100 -m 64 "



//--------------------- .note.nv.cuinfo           --------------------------
	.section	.note.nv.cuinfo,"",@"SHT_NOTE"
	.sectionflags	@"SHF_NOTE_NV_CUINFO"
        /*0018*/ 	.short	0x0002
        /*001a*/ 	.short	0x0064
        /*001c*/ 	.short	0x0082
	.zero		2


//--------------------- .nv.info                  --------------------------
	.section	.nv.info,"",@"SHT_CUDA_INFO"
	.align	4


	//----- nvinfo : EIATTR_REGCOUNT
	.align		4
        /*0000*/ 	.byte	0x04, 0x2f
        /*0002*/ 	.short	(.L_1 - .L_0)
	.align		4
.L_0:
        /*0004*/ 	.word	index@(_Z19matrixVectorMKernelPfS_S_)
        /*0008*/ 	.word	0x00000010


	//----- nvinfo : EIATTR_FRAME_SIZE
	.align		4
.L_1:
        /*000c*/ 	.byte	0x04, 0x11
        /*000e*/ 	.short	(.L_3 - .L_2)
	.align		4
.L_2:
        /*0010*/ 	.word	index@(_Z19matrixVectorMKernelPfS_S_)
        /*0014*/ 	.word	0x00000000


	//----- nvinfo : EIATTR_REGCOUNT
	.align		4
.L_3:
        /*0018*/ 	.byte	0x04, 0x2f
        /*001a*/ 	.short	(.L_5 - .L_4)
	.align		4
.L_4:
        /*001c*/ 	.word	index@(_Z9addResultPfS_)
        /*0020*/ 	.word	0x0000000e


	//----- nvinfo : EIATTR_FRAME_SIZE
	.align		4
.L_5:
        /*0024*/ 	.byte	0x04, 0x11
        /*0026*/ 	.short	(.L_7 - .L_6)
	.align		4
.L_6:
        /*0028*/ 	.word	index@(_Z9addResultPfS_)
        /*002c*/ 	.word	0x00000000


	//----- nvinfo : EIATTR_MIN_STACK_SIZE
	.align		4
.L_7:
        /*0030*/ 	.byte	0x04, 0x12
        /*0032*/ 	.short	(.L_9 - .L_8)
	.align		4
.L_8:
        /*0034*/ 	.word	index@(_Z9addResultPfS_)
        /*0038*/ 	.word	0x00000000


	//----- nvinfo : EIATTR_MIN_STACK_SIZE
	.align		4
.L_9:
        /*003c*/ 	.byte	0x04, 0x12
        /*003e*/ 	.short	(.L_11 - .L_10)
	.align		4
.L_10:
        /*0040*/ 	.word	index@(_Z19matrixVectorMKernelPfS_S_)
        /*0044*/ 	.word	0x00000000
.L_11:


//--------------------- .nv.compat                --------------------------
	.section	.nv.compat,"",@"SHT_CUDA_COMPAT_INFO"
	.align	4
        /*0000*/ 	.byte	0x02, 0x09, 0x00, 0x00, 0x02, 0x02, 0x01, 0x00, 0x02, 0x05, 0x05, 0x00, 0x03, 0x07, 0x01, 0x01
        /*0010*/ 	.byte	0x02, 0x03, 0x00, 0x00, 0x02, 0x06, 0x01, 0x00, 0x04, 0x0b, 0x08, 0x00, 0x09, 0x00, 0x00, 0x00
        /*0020*/ 	.byte	0x00, 0x00, 0x00, 0x00


//--------------------- .nv.info._Z9addResultPfS_ --------------------------
	.section	.nv.info._Z9addResultPfS_,"",@"SHT_CUDA_INFO"
	.sectionflags	@""
	.align	4


	//----- nvinfo : EIATTR_CUDA_API_VERSION
	.align		4
        /*0000*/ 	.byte	0x04, 0x37
        /*0002*/ 	.short	(.L_13 - .L_12)
.L_12:
        /*0004*/ 	.word	0x00000082


	//----- nvinfo : EIATTR_KPARAM_INFO
	.align		4
.L_13:
        /*0008*/ 	.byte	0x04, 0x17
        /*000a*/ 	.short	(.L_15 - .L_14)
.L_14:
        /*000c*/ 	.word	0x00000000
        /*0010*/ 	.short	0x0001
        /*0012*/ 	.short	0x0008
        /*0014*/ 	.byte	0x00, 0xf5, 0x21, 0x00


	//----- nvinfo : EIATTR_KPARAM_INFO
	.align		4
.L_15:
        /*0018*/ 	.byte	0x04, 0x17
        /*001a*/ 	.short	(.L_17 - .L_16)
.L_16:
        /*001c*/ 	.word	0x00000000
        /*0020*/ 	.short	0x0000
        /*0022*/ 	.short	0x0000
        /*0024*/ 	.byte	0x00, 0xf5, 0x21, 0x00


	//----- nvinfo : EIATTR_SPARSE_MMA_MASK
	.align		4
.L_17:
        /*0028*/ 	.byte	0x03, 0x50
        /*002a*/ 	.short	0x0000


	//----- nvinfo : EIATTR_MAXREG_COUNT
	.align		4
        /*002c*/ 	.byte	0x03, 0x1b
        /*002e*/ 	.short	0x00ff


	//----- nvinfo : EIATTR_NUM_BARRIERS
	.align		4
        /*0030*/ 	.byte	0x02, 0x4c
        /*0032*/ 	.byte	0x01
	.zero		1


	//----- nvinfo : EIATTR_MERCURY_ISA_VERSION
	.align		4
        /*0034*/ 	.byte	0x03, 0x5f
        /*0036*/ 	.short	0x0101


	//----- nvinfo : EIATTR_VRC_CTA_INIT_COUNT
	.align		4
        /*0038*/ 	.byte	0x02, 0x4a
	.zero		1
	.zero		1


	//----- nvinfo : EIATTR_EXIT_INSTR_OFFSETS
	.align		4
        /*003c*/ 	.byte	0x04, 0x1c
        /*003e*/ 	.short	(.L_19 - .L_18)


	//   ....[0]....
.L_18:
        /*0040*/ 	.word	0x00000030


	//   ....[1]....
        /*0044*/ 	.word	0x00000180


	//----- nvinfo : EIATTR_CRS_STACK_SIZE
	.align		4
.L_19:
        /*0048*/ 	.byte	0x04, 0x1e
        /*004a*/ 	.short	(.L_21 - .L_20)
.L_20:
        /*004c*/ 	.word	0x00000000


	//----- nvinfo : EIATTR_CBANK_PARAM_SIZE
	.align		4
.L_21:
        /*0050*/ 	.byte	0x03, 0x19
        /*0052*/ 	.short	0x0010


	//----- nvinfo : EIATTR_PARAM_CBANK
	.align		4
        /*0054*/ 	.byte	0x04, 0x0a
        /*0056*/ 	.short	(.L_23 - .L_22)
	.align		4
.L_22:
        /*0058*/ 	.word	index@(.nv.constant0._Z9addResultPfS_)
        /*005c*/ 	.short	0x0380
        /*005e*/ 	.short	0x0010


	//----- nvinfo : EIATTR_SW_WAR
	.align		4
.L_23:
        /*0060*/ 	.byte	0x04, 0x36
        /*0062*/ 	.short	(.L_25 - .L_24)
.L_24:
        /*0064*/ 	.word	0x00000008
.L_25:


//--------------------- .nv.info._Z19matrixVectorMKernelPfS_S_ --------------------------
	.section	.nv.info._Z19matrixVectorMKernelPfS_S_,"",@"SHT_CUDA_INFO"
	.sectionflags	@""
	.align	4


	//----- nvinfo : EIATTR_CUDA_API_VERSION
	.align		4
        /*0000*/ 	.byte	0x04, 0x37
        /*0002*/ 	.short	(.L_27 - .L_26)
.L_26:
        /*0004*/ 	.word	0x00000082


	//----- nvinfo : EIATTR_KPARAM_INFO
	.align		4
.L_27:
        /*0008*/ 	.byte	0x04, 0x17
        /*000a*/ 	.short	(.L_29 - .L_28)
.L_28:
        /*000c*/ 	.word	0x00000000
        /*0010*/ 	.short	0x0002
        /*0012*/ 	.short	0x0010
        /*0014*/ 	.byte	0x00, 0xf5, 0x21, 0x00


	//----- nvinfo : EIATTR_KPARAM_INFO
	.align		4
.L_29:
        /*0018*/ 	.byte	0x04, 0x17
        /*001a*/ 	.short	(.L_31 - .L_30)
.L_30:
        /*001c*/ 	.word	0x00000000
        /*0020*/ 	.short	0x0001
        /*0022*/ 	.short	0x0008
        /*0024*/ 	.byte	0x00, 0xf5, 0x21, 0x00


	//----- nvinfo : EIATTR_KPARAM_INFO
	.align		4
.L_31:
        /*0028*/ 	.byte	0x04, 0x17
        /*002a*/ 	.short	(.L_33 - .L_32)
.L_32:
        /*002c*/ 	.word	0x00000000
        /*0030*/ 	.short	0x0000
        /*0032*/ 	.short	0x0000
        /*0034*/ 	.byte	0x00, 0xf5, 0x21, 0x00


	//----- nvinfo : EIATTR_SPARSE_MMA_MASK
	.align		4
.L_33:
        /*0038*/ 	.byte	0x03, 0x50
        /*003a*/ 	.short	0x0000


	//----- nvinfo : EIATTR_MAXREG_COUNT
	.align		4
        /*003c*/ 	.byte	0x03, 0x1b
        /*003e*/ 	.short	0x00ff


	//----- nvinfo : EIATTR_MERCURY_ISA_VERSION
	.align		4
        /*0040*/ 	.byte	0x03, 0x5f
        /*0042*/ 	.short	0x0101


	//----- nvinfo : EIATTR_VRC_CTA_INIT_COUNT
	.align		4
        /*0044*/ 	.byte	0x02, 0x4a
	.zero		1
	.zero		1


	//----- nvinfo : EIATTR_EXIT_INSTR_OFFSETS
	.align		4
        /*0048*/ 	.byte	0x04, 0x1c
        /*004a*/ 	.short	(.L_35 - .L_34)


	//   ....[0]....
.L_34:
        /*004c*/ 	.word	0x000005e0


	//----- nvinfo : EIATTR_CBANK_PARAM_SIZE
	.align		4
.L_35:
        /*0050*/ 	.byte	0x03, 0x19
        /*0052*/ 	.short	0x0018


	//----- nvinfo : EIATTR_PARAM_CBANK
	.align		4
        /*0054*/ 	.byte	0x04, 0x0a
        /*0056*/ 	.short	(.L_37 - .L_36)
	.align		4
.L_36:
        /*0058*/ 	.word	index@(.nv.constant0._Z19matrixVectorMKernelPfS_S_)
        /*005c*/ 	.short	0x0380
        /*005e*/ 	.short	0x0018


	//----- nvinfo : EIATTR_SW_WAR
	.align		4
.L_37:
        /*0060*/ 	.byte	0x04, 0x36
        /*0062*/ 	.short	(.L_39 - .L_38)
.L_38:
        /*0064*/ 	.word	0x00000008
.L_39:


//--------------------- .nv.callgraph             --------------------------
	.section	.nv.callgraph,"",@"SHT_CUDA_CALLGRAPH"
	.align	4
	.sectionentsize	8
	.align		4
        /*0000*/ 	.word	0x00000000
	.align		4
        /*0004*/ 	.word	0xffffffff
	.align		4
        /*0008*/ 	.word	0x00000000
	.align		4
        /*000c*/ 	.word	0xfffffffe
	.align		4
        /*0010*/ 	.word	0x00000000
	.align		4
        /*0014*/ 	.word	0xfffffffd
	.align		4
        /*0018*/ 	.word	0x00000000
	.align		4
        /*001c*/ 	.word	0xfffffffc


//--------------------- .text._Z9addResultPfS_    --------------------------
	.section	.text._Z9addResultPfS_,"ax",@progbits
	.align	128
        .global         _Z9addResultPfS_
        .type           _Z9addResultPfS_,@function
        .size           _Z9addResultPfS_,(.L_x_6 - _Z9addResultPfS_)
        .other          _Z9addResultPfS_,@"STO_CUDA_ENTRY STV_DEFAULT"
_Z9addResultPfS_:
.text._Z9addResultPfS_:
[----:B------:R-:W-:Y:S08]  /*0000*/  LDC R1, c[0x0][0x37c] ;  /* 0x0000df00ff017b82 */ /* 0x000ff00000000800 */
[----:B------:R-:W0:Y:S02]  /*0010*/  LDC R6, c[0x0][0x360] ;  /* 0x0000d800ff067b82 */ /* 0x000e240000000800 */
[----:B0-----:R-:W-:-:S13]  /*0020*/  ISETP.GE.U32.AND P0, PT, R6, 0x2, PT ;  /* 0x000000020600780c */ /* 0x001fda0003f06070 */
[----:B------:R-:W-:Y:S05]  /*0030*/  @!P0 EXIT ;  /* 0x000000000000894d */ /* 0x000fea0003800000 */
[----:B------:R-:W0:Y:S01]  /*0040*/  S2R R9, SR_TID.X ;  /* 0x0000000000097919 */ /* 0x000e220000002100 */
[----:B------:R-:W0:Y:S01]  /*0050*/  LDC.64 R2, c[0x0][0x388] ;  /* 0x0000e200ff027b82 */ /* 0x000e220000000a00 */
[----:B------:R-:W-:Y:S01]  /*0060*/  IMAD.MOV.U32 R5, RZ, RZ, 0x1 ;  /* 0x00000001ff057424 */ /* 0x000fe200078e00ff */
[----:B------:R-:W1:Y:S02]  /*0070*/  LDCU.64 UR4, c[0x0][0x358] ;  /* 0x00006b00ff0477ac */ /* 0x000e640008000a00 */
[----:B01----:R-:W-:-:S07]  /*0080*/  IMAD.WIDE.U32 R2, R9, 0x4, R2 ;  /* 0x0000000409027825 */ /* 0x003fce00078e0002 */
.L_x_2:
[----:B------:R-:W-:Y:S01]  /*0090*/  IMAD.SHL.U32 R11, R5, 0x2, RZ ;  /* 0x00000002050b7824 */ /* 0x000fe200078e00ff */
[----:B------:R-:W-:Y:S04]  /*00a0*/  BSSY.RECONVERGENT B0, `(.L_x_0) ;  /* 0x0000009000007945 */ /* 0x000fe80003800200 */
[----:B------:R-:W-:-:S04]  /*00b0*/  IADD3 R0, PT, PT, R11, -0x1, RZ ;  /* 0xffffffff0b007810 */ /* 0x000fc80007ffe0ff */
[----:B------:R-:W-:-:S13]  /*00c0*/  LOP3.LUT P0, RZ, R0, R9, RZ, 0xc0, !PT ;  /* 0x0000000900ff7212 */ /* 0x000fda000780c0ff */
[----:B0-----:R-:W-:Y:S05]  /*00d0*/  @P0 BRA `(.L_x_1) ;  /* 0x0000000000140947 */ /* 0x001fea0003800000 */
[----:B------:R-:W-:Y:S01]  /*00e0*/  IMAD.WIDE R4, R5, 0x4, R2 ;  /* 0x0000000405047825 */ /* 0x000fe200078e0202 */
[----:B------:R-:W2:Y:S05]  /*00f0*/  LDG.E R7, desc[UR4][R2.64] ;  /* 0x0000000402077981 */ /* 0x000eaa000c1e1900 */
[----:B------:R-:W2:Y:S02]  /*0100*/  LDG.E R4, desc[UR4][R4.64] ;  /* 0x0000000404047981 */ /* 0x000ea4000c1e1900 */
[----:B--2---:R-:W-:-:S05]  /*0110*/  FADD R7, R4, R7 ;  /* 0x0000000704077221 */ /* 0x004fca0000000000 */
[----:B------:R0:W-:Y:S02]  /*0120*/  STG.E desc[UR4][R2.64], R7 ;  /* 0x0000000702007986 */ /* 0x0001e4000c101904 */
.L_x_1:
[----:B------:R-:W-:Y:S05]  /*0130*/  BSYNC.RECONVERGENT B0 ;  /* 0x0000000000007941 */ /* 0x000fea0003800200 */
.L_x_0:
[----:B------:R-:W-:Y:S01]  /*0140*/  BAR.SYNC.DEFER_BLOCKING 0x0 ;  /* 0x0000000000007b1d */ /* 0x000fe20000010000 */
[----:B------:R-:W-:Y:S02]  /*0150*/  ISETP.GE.U32.AND P0, PT, R11, R6, PT ;  /* 0x000000060b00720c */ /* 0x000fe40003f06070 */
[----:B------:R-:W-:-:S11]  /*0160*/  MOV R5, R11 ;  /* 0x0000000b00057202 */ /* 0x000fd60000000f00 */
[----:B------:R-:W-:Y:S05]  /*0170*/  @!P0 BRA `(.L_x_2) ;  /* 0xfffffffc00c48947 */ /* 0x000fea000383ffff */
[----:B------:R-:W-:Y:S05]  /*0180*/  EXIT ;  /* 0x000000000000794d */ /* 0x000fea0003800000 */
.L_x_3:
[----:B------:R-:W-:-:S00]  /*0190*/  BRA `(.L_x_3) ;  /* 0xfffffffc00fc7947 */ /* 0x000fc0000383ffff */
[----:B------:R-:W-:-:S00]  /*01a0*/  NOP ;  /* 0x0000000000007918 */ /* 0x000fc00000000000 */
        /* <DEDUP_REMOVED lines=13> */
.L_x_6:


//--------------------- .text._Z19matrixVectorMKernelPfS_S_ --------------------------
	.section	.text._Z19matrixVectorMKernelPfS_S_,"ax",@progbits
	.align	128
        .global         _Z19matrixVectorMKernelPfS_S_
        .type           _Z19matrixVectorMKernelPfS_S_,@function
        .size           _Z19matrixVectorMKernelPfS_S_,(.L_x_7 - _Z19matrixVectorMKernelPfS_S_)
        .other          _Z19matrixVectorMKernelPfS_S_,@"STO_CUDA_ENTRY STV_DEFAULT"
_Z19matrixVectorMKernelPfS_S_:
.text._Z19matrixVectorMKernelPfS_S_:
[----:B------:R-:W-:Y:S01]  /*0000*/  LDC R1, c[0x0][0x37c] ;  /* 0x0000df00ff017b82 */ /* 0x000fe20000000800 */
[----:B------:R-:W0:Y:S07]  /*0010*/  S2R R5, SR_CTAID.X ;  /* 0x0000000000057919 */ /* 0x000e2e0000002500 */
[----:B------:R-:W1:Y:S01]  /*0020*/  LDC.64 R2, c[0x0][0x390] ;  /* 0x0000e400ff027b82 */ /* 0x000e620000000a00 */
[----:B------:R-:W0:Y:S01]  /*0030*/  LDCU UR4, c[0x0][0x360] ;  /* 0x00006c00ff0477ac */ /* 0x000e220008000800 */
[----:B------:R-:W-:Y:S01]  /*0040*/  HFMA2 R9, -RZ, RZ, 0, 0 ;  /* 0x00000000ff097431 */ /* 0x000fe200000001ff */
[----:B------:R-:W0:Y:S01]  /*0050*/  S2R R0, SR_TID.X ;  /* 0x0000000000007919 */ /* 0x000e220000002100 */
[----:B------:R-:W2:Y:S01]  /*0060*/  LDCU.64 UR12, c[0x0][0x358] ;  /* 0x00006b00ff0c77ac */ /* 0x000ea20008000a00 */
[----:B------:R-:W3:Y:S02]  /*0070*/  LDCU.128 UR8, c[0x0][0x380] ;  /* 0x00007000ff0877ac */ /* 0x000ee40008000c00 */
[----:B---3--:R-:W-:-:S04]  /*0080*/  UIADD3 UR6, UP0, UPT, UR8, 0x20, URZ ;  /* 0x0000002008067890 */ /* 0x008fc8000ff1e0ff */
[----:B------:R-:W-:Y:S01]  /*0090*/  UIADD3.X UR7, UPT, UPT, URZ, UR9, URZ, UP0, !UPT ;  /* 0x00000009ff077290 */ /* 0x000fe200087fe4ff */
[----:B0-----:R-:W-:Y:S01]  /*00a0*/  IMAD R5, R5, UR4, R0 ;  /* 0x0000000405057c24 */ /* 0x001fe2000f8e0200 */
[----:B------:R-:W-:-:S03]  /*00b0*/  UIADD3 UR4, UP1, UPT, UR10, 0x20, URZ ;  /* 0x000000200a047890 */ /* 0x000fc6000ff3e0ff */
[C---:B-1----:R-:W-:Y:S01]  /*00c0*/  IMAD.WIDE R2, R5.reuse, 0x4, R2 ;  /* 0x0000000405027825 */ /* 0x042fe200078e0202 */
[----:B------:R-:W-:Y:S01]  /*00d0*/  UIADD3.X UR5, UPT, UPT, URZ, UR11, URZ, UP1, !UPT ;  /* 0x0000000bff057290 */ /* 0x000fe20008ffe4ff */
[----:B------:R-:W-:Y:S02]  /*00e0*/  SHF.L.U32 R0, R5, 0xa, RZ ;  /* 0x0000000a05007819 */ /* 0x000fe400000006ff */
[----:B------:R-:W-:Y:S01]  /*00f0*/  MOV R8, UR4 ;  /* 0x0000000400087c02 */ /* 0x000fe20008000f00 */
[----:B--2---:R0:W-:Y:S01]  /*0100*/  STG.E desc[UR12][R2.64], RZ ;  /* 0x000000ff02007986 */ /* 0x0041e2000c10190c */
[----:B------:R-:W-:Y:S01]  /*0110*/  UMOV UR4, URZ ;  /* 0x000000ff00047c82 */ /* 0x000fe20008000000 */
[----:B------:R-:W-:-:S07]  /*0120*/  MOV R11, UR5 ;  /* 0x00000005000b7c02 */ /* 0x000fce0008000f00 */
.L_x_4:
[----:B------:R-:W-:Y:S02]  /*0130*/  MOV R6, UR6 ;  /* 0x0000000600067c02 */ /* 0x000fe40008000f00 */
[----:B------:R-:W-:Y:S02]  /*0140*/  MOV R7, UR7 ;  /* 0x0000000700077c02 */ /* 0x000fe40008000f00 */
[----:B------:R-:W-:Y:S02]  /*0150*/  MOV R4, R8 ;  /* 0x0000000800047202 */ /* 0x000fe40000000f00 */
[----:B------:R-:W-:Y:S01]  /*0160*/  MOV R5, R11 ;  /* 0x0000000b00057202 */ /* 0x000fe20000000f00 */
[----:B------:R-:W-:-:S04]  /*0170*/  IMAD.WIDE R6, R0, 0x4, R6 ;  /* 0x0000000400067825 */ /* 0x000fc800078e0206 */
[----:B------:R-:W2:Y:S04]  /*0180*/  LDG.E R10, desc[UR12][R4.64+-0x20] ;  /* 0xffffe00c040a7981 */ /* 0x000ea8000c1e1900 */
[----:B------:R-:W2:Y:S02]  /*0190*/  LDG.E R8, desc[UR12][R6.64+-0x20] ;  /* 0xffffe00c06087981 */ /* 0x000ea4000c1e1900 */
[----:B--23--:R-:W-:-:S05]  /*01a0*/  FFMA R9, R8, R10, R9 ;  /* 0x0000000a08097223 */ /* 0x00cfca0000000009 */
[----:B------:R1:W-:Y:S04]  /*01b0*/  STG.E desc[UR12][R2.64], R9 ;  /* 0x0000000902007986 */ /* 0x0003e8000c10190c */
[----:B------:R-:W2:Y:S04]  /*01c0*/  LDG.E R8, desc[UR12][R6.64+-0x1c] ;  /* 0xffffe40c06087981 */ /* 0x000ea8000c1e1900 */
[----:B------:R-:W2:Y:S02]  /*01d0*/  LDG.E R10, desc[UR12][R4.64+-0x1c] ;  /* 0xffffe40c040a7981 */ /* 0x000ea4000c1e1900 */
[----:B--2---:R-:W-:-:S05]  /*01e0*/  FFMA R11, R8, R10, R9 ;  /* 0x0000000a080b7223 */ /* 0x004fca0000000009 */
[----:B------:R2:W-:Y:S04]  /*01f0*/  STG.E desc[UR12][R2.64], R11 ;  /* 0x0000000b02007986 */ /* 0x0005e8000c10190c */
[----:B------:R-:W3:Y:S04]  /*0200*/  LDG.E R8, desc[UR12][R6.64+-0x18] ;  /* 0xffffe80c06087981 */ /* 0x000ee8000c1e1900 */
[----:B------:R-:W3:Y:S02]  /*0210*/  LDG.E R10, desc[UR12][R4.64+-0x18] ;  /* 0xffffe80c040a7981 */ /* 0x000ee4000c1e1900 */
[----:B---3--:R-:W-:-:S05]  /*0220*/  FFMA R13, R8, R10, R11 ;  /* 0x0000000a080d7223 */ /* 0x008fca000000000b */
[----:B------:R3:W-:Y:S04]  /*0230*/  STG.E desc[UR12][R2.64], R13 ;  /* 0x0000000d02007986 */ /* 0x0007e8000c10190c */
[----:B------:R-:W1:Y:S04]  /*0240*/  LDG.E R8, desc[UR12][R6.64+-0x14] ;  /* 0xffffec0c06087981 */ /* 0x000e68000c1e1900 */
[----:B------:R-:W1:Y:S02]  /*0250*/  LDG.E R10, desc[UR12][R4.64+-0x14] ;  /* 0xffffec0c040a7981 */ /* 0x000e64000c1e1900 */
[----:B-1----:R-:W-:-:S05]  /*0260*/  FFMA R9, R8, R10, R13 ;  /* 0x0000000a08097223 */ /* 0x002fca000000000d */
        /* <DEDUP_REMOVED lines=46> */
[----:B------:R-:W1:Y:S01]  /*0550*/  LDG.E R10, desc[UR12][R4.64+0x1c] ;  /* 0x00001c0c040a7981 */ /* 0x000e62000c1e1900 */
[----:B------:R-:W-:Y:S01]  /*0560*/  UIADD3 UR4, UPT, UPT, UR4, 0x10, URZ ;  /* 0x0000001004047890 */ /* 0x000fe2000fffe0ff */
[----:B------:R-:W-:-:S03]  /*0570*/  IADD3 R0, PT, PT, R0, 0x10, RZ ;  /* 0x0000001000007810 */ /* 0x000fc60007ffe0ff */
[----:B------:R-:W-:Y:S01]  /*0580*/  UISETP.NE.AND UP0, UPT, UR4, 0x400, UPT ;  /* 0x000004000400788c */ /* 0x000fe2000bf05270 */
[----:B-1----:R-:W-:Y:S01]  /*0590*/  FFMA R9, R8, R10, R13 ;  /* 0x0000000a08097223 */ /* 0x002fe2000000000d */
[----:B------:R-:W-:-:S04]  /*05a0*/  IADD3 R8, P0, PT, R4, 0x40, RZ ;  /* 0x0000004004087810 */ /* 0x000fc80007f1e0ff */
[----:B------:R3:W-:Y:S01]  /*05b0*/  STG.E desc[UR12][R2.64], R9 ;  /* 0x0000000902007986 */ /* 0x0007e2000c10190c */
[----:B--2---:R-:W-:Y:S02]  /*05c0*/  IADD3.X R11, PT, PT, RZ, R5, RZ, P0, !PT ;  /* 0x00000005ff0b7210 */ /* 0x004fe400007fe4ff */
[----:B------:R-:W-:Y:S06]  /*05d0*/  BRA.U UP0, `(.L_x_4) ;  /* 0xfffffff900d47547 */ /* 0x000fec000b83ffff */
[----:B------:R-:W-:Y:S05]  /*05e0*/  EXIT ;  /* 0x000000000000794d */ /* 0x000fea0003800000 */
.L_x_5:
        /* <DEDUP_REMOVED lines=9> */
.L_x_7:


//--------------------- .nv.shared.reserved.0     --------------------------
	.section	.nv.shared.reserved.0,"aw",@nobits
	.weak		__nv_reservedSMEM_offset_0_alias
	.size		__nv_reservedSMEM_offset_0_alias, 0, 64
	.other		__nv_reservedSMEM_offset_0_alias,@"STO_CUDA_RESERVED_SHARED STV_DEFAULT"
__nv_reservedSMEM_offset_0_alias:
	.zero		0
	.zero		64


//--------------------- .nv.constant0._Z9addResultPfS_ --------------------------
	.section	.nv.constant0._Z9addResultPfS_,"a",@progbits
	.sectionflags	@""
	.align	4
.nv.constant0._Z9addResultPfS_:
	.zero		912


//--------------------- .nv.constant0._Z19matrixVectorMKernelPfS_S_ --------------------------
	.section	.nv.constant0._Z19matrixVectorMKernelPfS_S_,"a",@progbits
	.sectionflags	@""
	.align	4
.nv.constant0._Z19matrixVectorMKernelPfS_S_:
	.zero		920


//--------------------- SYMBOLS --------------------------

	.type		.nv.reservedSmem.offset0,@object
	.size		.nv.reservedSmem.offset0,0x4
